//
// Generated by NVIDIA NVVM Compiler
//
// Compiler Build ID: CL-36424714
// Cuda compilation tools, release 13.0, V13.0.88
// Based on NVVM 20.0.0
//

.version 9.0
.target sm_100
.address_size 64

	// .globl	_Z14calculate_tempiPfS_S_iiiiffff
// _ZZ14calculate_tempiPfS_S_iiiiffffE12temp_on_cuda has been demoted
// _ZZ14calculate_tempiPfS_S_iiiiffffE13power_on_cuda has been demoted
// _ZZ14calculate_tempiPfS_S_iiiiffffE6temp_t has been demoted

.visible .entry _Z14calculate_tempiPfS_S_iiiiffff(
	.param .u32 _Z14calculate_tempiPfS_S_iiiiffff_param_0,
	.param .u64 .ptr .align 1 _Z14calculate_tempiPfS_S_iiiiffff_param_1,
	.param .u64 .ptr .align 1 _Z14calculate_tempiPfS_S_iiiiffff_param_2,
	.param .u64 .ptr .align 1 _Z14calculate_tempiPfS_S_iiiiffff_param_3,
	.param .u32 _Z14calculate_tempiPfS_S_iiiiffff_param_4,
	.param .u32 _Z14calculate_tempiPfS_S_iiiiffff_param_5,
	.param .u32 _Z14calculate_tempiPfS_S_iiiiffff_param_6,
	.param .u32 _Z14calculate_tempiPfS_S_iiiiffff_param_7,
	.param .f32 _Z14calculate_tempiPfS_S_iiiiffff_param_8,
	.param .f32 _Z14calculate_tempiPfS_S_iiiiffff_param_9,
	.param .f32 _Z14calculate_tempiPfS_S_iiiiffff_param_10,
	.param .f32 _Z14calculate_tempiPfS_S_iiiiffff_param_11
)
{
	.reg .pred 	%p<33>;
	.reg .b32 	%r<83>;
	.reg .b32 	%f<26>;
	.reg .b64 	%rd<12>;
	// demoted variable
	.shared .align 4 .b8 _ZZ14calculate_tempiPfS_S_iiiiffffE12temp_on_cuda[1024];
	// demoted variable
	.shared .align 4 .b8 _ZZ14calculate_tempiPfS_S_iiiiffffE13power_on_cuda[1024];
	// demoted variable
	.shared .align 4 .b8 _ZZ14calculate_tempiPfS_S_iiiiffffE6temp_t[1024];
	ld.param.u32 	%r28, [_Z14calculate_tempiPfS_S_iiiiffff_param_0];
	ld.param.u64 	%rd1, [_Z14calculate_tempiPfS_S_iiiiffff_param_1];
	ld.param.u64 	%rd2, [_Z14calculate_tempiPfS_S_iiiiffff_param_2];
	ld.param.u64 	%rd3, [_Z14calculate_tempiPfS_S_iiiiffff_param_3];
	ld.param.u32 	%r29, [_Z14calculate_tempiPfS_S_iiiiffff_param_4];
	ld.param.u32 	%r30, [_Z14calculate_tempiPfS_S_iiiiffff_param_5];
	ld.param.u32 	%r31, [_Z14calculate_tempiPfS_S_iiiiffff_param_6];
	ld.param.u32 	%r32, [_Z14calculate_tempiPfS_S_iiiiffff_param_7];
	ld.param.f32 	%f1, [_Z14calculate_tempiPfS_S_iiiiffff_param_8];
	ld.param.f32 	%f2, [_Z14calculate_tempiPfS_S_iiiiffff_param_9];
	ld.param.f32 	%f3, [_Z14calculate_tempiPfS_S_iiiiffff_param_10];
	ld.param.f32 	%f4, [_Z14calculate_tempiPfS_S_iiiiffff_param_11];
	mov.u32 	%r33, %ctaid.x;
	mov.u32 	%r34, %ctaid.y;
	mov.u32 	%r1, %tid.x;
	mov.u32 	%r2, %tid.y;
	shl.b32 	%r35, %r28, 1;
	sub.s32 	%r36, 16, %r35;
	mul.lo.s32 	%r37, %r36, %r34;
	sub.s32 	%r3, %r37, %r32;
	mul.lo.s32 	%r38, %r36, %r33;
	sub.s32 	%r4, %r38, %r31;
	add.s32 	%r39, %r3, %r2;
	add.s32 	%r5, %r4, %r1;
	mad.lo.s32 	%r6, %r39, %r30, %r5;
	setp.lt.s32 	%p3, %r39, 0;
	setp.ge.s32 	%p4, %r39, %r30;
	shl.b32 	%r40, %r2, 6;
	mov.u32 	%r41, _ZZ14calculate_tempiPfS_S_iiiiffffE12temp_on_cuda;
	add.s32 	%r7, %r41, %r40;
	shl.b32 	%r42, %r1, 2;
	add.s32 	%r8, %r7, %r42;
	mov.u32 	%r43, _ZZ14calculate_tempiPfS_S_iiiiffffE13power_on_cuda;
	add.s32 	%r44, %r43, %r40;
	add.s32 	%r9, %r44, %r42;
	or.pred  	%p5, %p3, %p4;
	@%p5 bra 	$L__BB0_3;
	setp.lt.s32 	%p6, %r5, 0;
	setp.ge.s32 	%p7, %r5, %r29;
	or.pred  	%p8, %p6, %p7;
	@%p8 bra 	$L__BB0_3;
	cvta.to.global.u64 	%rd4, %rd2;
	mul.wide.s32 	%rd5, %r6, 4;
	add.s64 	%rd6, %rd4, %rd5;
	ld.global.f32 	%f5, [%rd6];
	st.shared.f32 	[%r8], %f5;
	cvta.to.global.u64 	%rd7, %rd1;
	add.s64 	%rd8, %rd7, %rd5;
	ld.global.f32 	%f6, [%rd8];
	st.shared.f32 	[%r9], %f6;
$L__BB0_3:
	bar.sync 	0;
	neg.s32 	%r45, %r3;
	shr.s32 	%r46, %r3, 31;
	and.b32  	%r10, %r46, %r45;
	add.s32 	%r47, %r3, 15;
	setp.lt.s32 	%p10, %r47, %r30;
	not.b32 	%r48, %r3;
	add.s32 	%r49, %r30, %r48;
	selp.b32 	%r11, 15, %r49, %p10;
	neg.s32 	%r50, %r4;
	shr.s32 	%r51, %r4, 31;
	and.b32  	%r12, %r51, %r50;
	add.s32 	%r52, %r4, 15;
	setp.lt.s32 	%p11, %r52, %r29;
	not.b32 	%r53, %r4;
	add.s32 	%r54, %r29, %r53;
	selp.b32 	%r13, 15, %r54, %p11;
	setp.lt.s32 	%p12, %r28, 1;
	mov.u32 	%r56, _ZZ14calculate_tempiPfS_S_iiiiffffE6temp_t;
	add.s32 	%r57, %r56, %r40;
	add.s32 	%r14, %r57, %r42;
	@%p12 bra 	$L__BB0_12;
	add.s32 	%r61, %r2, 1;
	min.s32 	%r62, %r61, %r11;
	shl.b32 	%r63, %r62, 6;
	add.s32 	%r65, %r41, %r63;
	add.s32 	%r15, %r65, %r42;
	add.s32 	%r67, %r2, -1;
	max.s32 	%r68, %r67, %r10;
	shl.b32 	%r69, %r68, 6;
	add.s32 	%r70, %r41, %r69;
	add.s32 	%r16, %r70, %r42;
	add.s32 	%r71, %r1, 1;
	min.s32 	%r72, %r71, %r13;
	shl.b32 	%r73, %r72, 2;
	add.s32 	%r17, %r7, %r73;
	add.s32 	%r74, %r1, -1;
	max.s32 	%r75, %r74, %r12;
	shl.b32 	%r76, %r75, 2;
	add.s32 	%r18, %r7, %r76;
	neg.s32 	%r82, %r28;
	mov.b32 	%r81, -1;
	mov.b32 	%r80, 1;
$L__BB0_5:
	add.s32 	%r23, %r80, -1;
	setp.le.u32 	%p14, %r1, %r23;
	add.s32 	%r24, %r81, 15;
	setp.gt.s32 	%p15, %r1, %r24;
	mov.pred 	%p32, -1;
	or.pred  	%p16, %p14, %p15;
	@%p16 bra 	$L__BB0_8;
	setp.gt.s32 	%p18, %r2, %r11;
	setp.lt.s32 	%p19, %r2, %r10;
	setp.gt.s32 	%p20, %r1, %r13;
	setp.lt.s32 	%p21, %r1, %r12;
	setp.le.u32 	%p22, %r2, %r23;
	setp.gt.s32 	%p23, %r2, %r24;
	or.pred  	%p24, %p22, %p23;
	or.pred  	%p25, %p24, %p21;
	or.pred  	%p26, %p25, %p20;
	or.pred  	%p27, %p26, %p19;
	or.pred  	%p28, %p27, %p18;
	@%p28 bra 	$L__BB0_8;
	ld.shared.f32 	%f7, [%r8];
	ld.shared.f32 	%f8, [%r9];
	ld.shared.f32 	%f9, [%r15];
	ld.shared.f32 	%f10, [%r16];
	add.f32 	%f11, %f9, %f10;
	add.f32 	%f12, %f7, %f7;
	sub.f32 	%f13, %f11, %f12;
	fma.rn.f32 	%f14, %f2, %f13, %f8;
	ld.shared.f32 	%f15, [%r17];
	ld.shared.f32 	%f16, [%r18];
	add.f32 	%f17, %f15, %f16;
	sub.f32 	%f18, %f17, %f12;
	fma.rn.f32 	%f19, %f1, %f18, %f14;
	mov.f32 	%f20, 0f42A00000;
	sub.f32 	%f21, %f20, %f7;
	fma.rn.f32 	%f22, %f3, %f21, %f19;
	fma.rn.f32 	%f23, %f4, %f22, %f7;
	st.shared.f32 	[%r14], %f23;
	mov.pred 	%p32, 0;
$L__BB0_8:
	bar.sync 	0;
	add.s32 	%r82, %r82, 1;
	setp.eq.s32 	%p30, %r82, 0;
	@%p30 bra 	$L__BB0_12;
	@%p32 bra 	$L__BB0_11;
	ld.shared.f32 	%f24, [%r14];
	st.shared.f32 	[%r8], %f24;
$L__BB0_11:
	bar.sync 	0;
	add.s32 	%r81, %r81, -1;
	add.s32 	%r80, %r80, 1;
	bra.uni 	$L__BB0_5;
$L__BB0_12:
	@%p32 bra 	$L__BB0_14;
	ld.shared.f32 	%f25, [%r14];
	cvta.to.global.u64 	%rd9, %rd3;
	mul.wide.s32 	%rd10, %r6, 4;
	add.s64 	%rd11, %rd9, %rd10;
	st.global.f32 	[%rd11], %f25;
$L__BB0_14:
	ret;

}


// ===== COMPILED SASS (sm_100) =====

	.target	sm_100

	.elftype	@"ET_EXEC"


//--------------------- .note.nv.tkinfo           --------------------------
	.section	.note.nv.tkinfo,"",@"SHT_NOTE"
	.sectionflags	@"SHF_NOTE_NV_TKINFO"
	.tkinfo
        /*0018*/ 	.word	0x00000002
        /*0030*/ 	.string	""
        /*0030*/ 	.string	"ptxas"
        /*0030*/ 	.string	"Cuda compilation tools, release 13.0, V13.0.88"
        /*0030*/ 	.string	"Build cuda_13.0.r13.0/compiler.36424714_0"
        /*0030*/ 	.string	"-arch sm_100 -m 64 "



//--------------------- .note.nv.cuinfo           --------------------------
	.section	.note.nv.cuinfo,"",@"SHT_NOTE"
	.sectionflags	@"SHF_NOTE_NV_CUINFO"
        /*0018*/ 	.short	0x0002
        /*001a*/ 	.short	0x0064
        /*001c*/ 	.short	0x0082
	.zero		2


//--------------------- .nv.info                  --------------------------
	.section	.nv.info,"",@"SHT_CUDA_INFO"
	.align	4


	//----- nvinfo : EIATTR_REGCOUNT
	.align		4
        /*0000*/ 	.byte	0x04, 0x2f
        /*0002*/ 	.short	(.L_1 - .L_0)
	.align		4
.L_0:
        /*0004*/ 	.word	index@(_Z14calculate_tempiPfS_S_iiiiffff)
        /*0008*/ 	.word	0x00000018


	//----- nvinfo : EIATTR_FRAME_SIZE
	.align		4
.L_1:
        /*000c*/ 	.byte	0x04, 0x11
        /*000e*/ 	.short	(.L_3 - .L_2)
	.align		4
.L_2:
        /*0010*/ 	.word	index@(_Z14calculate_tempiPfS_S_iiiiffff)
        /*0014*/ 	.word	0x00000000


	//----- nvinfo : EIATTR_MIN_STACK_SIZE
	.align		4
.L_3:
        /*0018*/ 	.byte	0x04, 0x12
        /*001a*/ 	.short	(.L_5 - .L_4)
	.align		4
.L_4:
        /*001c*/ 	.word	index@(_Z14calculate_tempiPfS_S_iiiiffff)
        /*0020*/ 	.word	0x00000000
.L_5:


//--------------------- .nv.compat                --------------------------
	.section	.nv.compat,"",@"SHT_CUDA_COMPAT_INFO"
	.align	4
        /*0000*/ 	.byte	0x02, 0x09, 0x00, 0x00, 0x02, 0x02, 0x01, 0x00, 0x02, 0x05, 0x05, 0x00, 0x03, 0x07, 0x01, 0x01
        /*0010*/ 	.byte	0x02, 0x03, 0x00, 0x00, 0x02, 0x06, 0x01, 0x00, 0x04, 0x0b, 0x08, 0x00, 0x09, 0x00, 0x00, 0x00
        /*0020*/ 	.byte	0x00, 0x00, 0x00, 0x00


//--------------------- .nv.info._Z14calculate_tempiPfS_S_iiiiffff --------------------------
	.section	.nv.info._Z14calculate_tempiPfS_S_iiiiffff,"",@"SHT_CUDA_INFO"
	.sectionflags	@""
	.align	4


	//----- nvinfo : EIATTR_CUDA_API_VERSION
	.align		4
        /*0000*/ 	.byte	0x04, 0x37
        /*0002*/ 	.short	(.L_7 - .L_6)
.L_6:
        /*0004*/ 	.word	0x00000082


	//----- nvinfo : EIATTR_KPARAM_INFO
	.align		4
.L_7:
        /*0008*/ 	.byte	0x04, 0x17
        /*000a*/ 	.short	(.L_9 - .L_8)
.L_8:
        /*000c*/ 	.word	0x00000000
        /*0010*/ 	.short	0x000b
        /*0012*/ 	.short	0x003c
        /*0014*/ 	.byte	0x00, 0xf0, 0x11, 0x00


	//----- nvinfo : EIATTR_KPARAM_INFO
	.align		4
.L_9:
        /*0018*/ 	.byte	0x04, 0x17
        /*001a*/ 	.short	(.L_11 - .L_10)
.L_10:
        /*001c*/ 	.word	0x00000000
        /*0020*/ 	.short	0x000a
        /*0022*/ 	.short	0x0038
        /*0024*/ 	.byte	0x00, 0xf0, 0x11, 0x00


	//----- nvinfo : EIATTR_KPARAM_INFO
	.align		4
.L_11:
        /*0028*/ 	.byte	0x04, 0x17
        /*002a*/ 	.short	(.L_13 - .L_12)
.L_12:
        /*002c*/ 	.word	0x00000000
        /*0030*/ 	.short	0x0009
        /*0032*/ 	.short	0x0034
        /*0034*/ 	.byte	0x00, 0xf0, 0x11, 0x00


	//----- nvinfo : EIATTR_KPARAM_INFO
	.align		4
.L_13:
        /*0038*/ 	.byte	0x04, 0x17
        /*003a*/ 	.short	(.L_15 - .L_14)
.L_14:
        /*003c*/ 	.word	0x00000000
        /*0040*/ 	.short	0x0008
        /*0042*/ 	.short	0x0030
        /*0044*/ 	.byte	0x00, 0xf0, 0x11, 0x00


	//----- nvinfo : EIATTR_KPARAM_INFO
	.align		4
.L_15:
        /*0048*/ 	.byte	0x04, 0x17
        /*004a*/ 	.short	(.L_17 - .L_16)
.L_16:
        /*004c*/ 	.word	0x00000000
        /*0050*/ 	.short	0x0007
        /*0052*/ 	.short	0x002c
        /*0054*/ 	.byte	0x00, 0xf0, 0x11, 0x00


	//----- nvinfo : EIATTR_KPARAM_INFO
	.align		4
.L_17:
        /*0058*/ 	.byte	0x04, 0x17
        /*005a*/ 	.short	(.L_19 - .L_18)
.L_18:
        /*005c*/ 	.word	0x00000000
        /*0060*/ 	.short	0x0006
        /*0062*/ 	.short	0x0028
        /*0064*/ 	.byte	0x00, 0xf0, 0x11, 0x00


	//----- nvinfo : EIATTR_KPARAM_INFO
	.align		4
.L_19:
        /*0068*/ 	.byte	0x04, 0x17
        /*006a*/ 	.short	(.L_21 - .L_20)
.L_20:
        /*006c*/ 	.word	0x00000000
        /*0070*/ 	.short	0x0005
        /*0072*/ 	.short	0x0024
        /*0074*/ 	.byte	0x00, 0xf0, 0x11, 0x00


	//----- nvinfo : EIATTR_KPARAM_INFO
	.align		4
.L_21:
        /*0078*/ 	.byte	0x04, 0x17
        /*007a*/ 	.short	(.L_23 - .L_22)
.L_22:
        /*007c*/ 	.word	0x00000000
        /*0080*/ 	.short	0x0004
        /*0082*/ 	.short	0x0020
        /*0084*/ 	.byte	0x00, 0xf0, 0x11, 0x00


	//----- nvinfo : EIATTR_KPARAM_INFO
	.align		4
.L_23:
        /*0088*/ 	.byte	0x04, 0x17
        /*008a*/ 	.short	(.L_25 - .L_24)
.L_24:
        /*008c*/ 	.word	0x00000000
        /*0090*/ 	.short	0x0003
        /*0092*/ 	.short	0x0018
        /*0094*/ 	.byte	0x00, 0xf5, 0x21, 0x00


	//----- nvinfo : EIATTR_KPARAM_INFO
	.align		4
.L_25:
        /*0098*/ 	.byte	0x04, 0x17
        /*009a*/ 	.short	(.L_27 - .L_26)
.L_26:
        /*009c*/ 	.word	0x00000000
        /*00a0*/ 	.short	0x0002
        /*00a2*/ 	.short	0x0010
        /*00a4*/ 	.byte	0x00, 0xf5, 0x21, 0x00


	//----- nvinfo : EIATTR_KPARAM_INFO
	.align		4
.L_27:
        /*00a8*/ 	.byte	0x04, 0x17
        /*00aa*/ 	.short	(.L_29 - .L_28)
.L_28:
        /*00ac*/ 	.word	0x00000000
        /*00b0*/ 	.short	0x0001
        /*00b2*/ 	.short	0x0008
        /*00b4*/ 	.byte	0x00, 0xf5, 0x21, 0x00


	//----- nvinfo : EIATTR_KPARAM_INFO
	.align		4
.L_29:
        /*00b8*/ 	.byte	0x04, 0x17
        /*00ba*/ 	.short	(.L_31 - .L_30)
.L_30:
        /*00bc*/ 	.word	0x00000000
        /*00c0*/ 	.short	0x0000
        /*00c2*/ 	.short	0x0000
        /*00c4*/ 	.byte	0x00, 0xf0, 0x11, 0x00


	//----- nvinfo : EIATTR_SPARSE_MMA_MASK
	.align		4
.L_31:
        /*00c8*/ 	.byte	0x03, 0x50
        /*00ca*/ 	.short	0x0000


	//----- nvinfo : EIATTR_MAXREG_COUNT
	.align		4
        /*00cc*/ 	.byte	0x03, 0x1b
        /*00ce*/ 	.short	0x00ff


	//----- nvinfo : EIATTR_NUM_BARRIERS
	.align		4
        /*00d0*/ 	.byte	0x02, 0x4c
        /*00d2*/ 	.byte	0x01
	.zero		1


	//----- nvinfo : EIATTR_MERCURY_ISA_VERSION
	.align		4
        /*00d4*/ 	.byte	0x03, 0x5f
        /*00d6*/ 	.short	0x0101


	//----- nvinfo : EIATTR_VRC_CTA_INIT_COUNT
	.align		4
        /*00d8*/ 	.byte	0x02, 0x4a
	.zero		1
	.zero		1


	//----- nvinfo : EIATTR_EXIT_INSTR_OFFSETS
	.align		4
        /*00dc*/ 	.byte	0x04, 0x1c
        /*00de*/ 	.short	(.L_33 - .L_32)


	//   ....[0]....
.L_32:
        /*00e0*/ 	.word	0x00000750


	//   ....[1]....
        /*00e4*/ 	.word	0x000007a0


	//----- nvinfo : EIATTR_CRS_STACK_SIZE
	.align		4
.L_33:
        /*00e8*/ 	.byte	0x04, 0x1e
        /*00ea*/ 	.short	(.L_35 - .L_34)
.L_34:
        /*00ec*/ 	.word	0x00000000


	//----- nvinfo : EIATTR_CBANK_PARAM_SIZE
	.align		4
.L_35:
        /*00f0*/ 	.byte	0x03, 0x19
        /*00f2*/ 	.short	0x0040


	//----- nvinfo : EIATTR_PARAM_CBANK
	.align		4
        /*00f4*/ 	.byte	0x04, 0x0a
        /*00f6*/ 	.short	(.L_37 - .L_36)
	.align		4
.L_36:
        /*00f8*/ 	.word	index@(.nv.constant0._Z14calculate_tempiPfS_S_iiiiffff)
        /*00fc*/ 	.short	0x0380
        /*00fe*/ 	.short	0x0040


	//----- nvinfo : EIATTR_SW_WAR
	.align		4
.L_37:
        /*0100*/ 	.byte	0x04, 0x36
        /*0102*/ 	.short	(.L_39 - .L_38)
.L_38:
        /*0104*/ 	.word	0x00000008
.L_39:


//--------------------- .nv.callgraph             --------------------------
	.section	.nv.callgraph,"",@"SHT_CUDA_CALLGRAPH"
	.align	4
	.sectionentsize	8
	.align		4
        /*0000*/ 	.word	0x00000000
	.align		4
        /*0004*/ 	.word	0xffffffff
	.align		4
        /*0008*/ 	.word	0x00000000
	.align		4
        /*000c*/ 	.word	0xfffffffe
	.align		4
        /*0010*/ 	.word	0x00000000
	.align		4
        /*0014*/ 	.word	0xfffffffd
	.align		4
        /*0018*/ 	.word	0x00000000
	.align		4
        /*001c*/ 	.word	0xfffffffc


//--------------------- .text._Z14calculate_tempiPfS_S_iiiiffff --------------------------
	.section	.text._Z14calculate_tempiPfS_S_iiiiffff,"ax",@progbits
	.align	128
        .global         _Z14calculate_tempiPfS_S_iiiiffff
        .type           _Z14calculate_tempiPfS_S_iiiiffff,@function
        .size           _Z14calculate_tempiPfS_S_iiiiffff,(.L_x_5 - _Z14calculate_tempiPfS_S_iiiiffff)
        .other          _Z14calculate_tempiPfS_S_iiiiffff,@"STO_CUDA_ENTRY STV_DEFAULT"
_Z14calculate_tempiPfS_S_iiiiffff:
.text._Z14calculate_tempiPfS_S_iiiiffff:
[----:B------:R-:W-:Y:S01]  /*0000*/  LDC R1, c[0x0][0x37c] ;  /* 0x0000df00ff017b82 */ /* 0x000fe20000000800 */
[----:B------:R-:W0:Y:S01]  /*0010*/  LDCU UR10, c[0x0][0x380] ;  /* 0x00007000ff0a77ac */ /* 0x000e220008000800 */
[----:B------:R-:W1:Y:S06]  /*0020*/  S2R R2, SR_TID.Y ;  /* 0x0000000000027919 */ /* 0x000e6c0000002200 */
[----:B------:R-:W2:Y:S01]  /*0030*/  S2UR UR5, SR_CTAID.Y ;  /* 0x00000000000579c3 */ /* 0x000ea20000002600 */
[----:B------:R-:W3:Y:S01]  /*0040*/  LDCU.64 UR8, c[0x0][0x358] ;  /* 0x00006b00ff0877ac */ /* 0x000ee20008000a00 */
[----:B------:R-:W4:Y:S06]  /*0050*/  S2R R3, SR_TID.X ;  /* 0x0000000000037919 */ /* 0x000f2c0000002100 */
[----:B------:R-:W2:Y:S08]  /*0060*/  LDC.64 R8, c[0x0][0x3a8] ;  /* 0x0000ea00ff087b82 */ /* 0x000eb00000000a00 */
[----:B------:R-:W5:Y:S01]  /*0070*/  S2UR UR4, SR_CTAID.X ;  /* 0x00000000000479c3 */ /* 0x000f620000002500 */
[----:B0-----:R-:W-:-:S05]  /*0080*/  IMAD R6, RZ, RZ, -UR10 ;  /* 0x8000000aff067e24 */ /* 0x001fca000f8e02ff */
[----:B------:R-:W-:Y:S02]  /*0090*/  LEA R10, R6, 0x10, 0x1 ;  /* 0x00000010060a7811 */ /* 0x000fe400078e08ff */
[----:B------:R-:W0:Y:S03]  /*00a0*/  LDC.64 R4, c[0x0][0x3a0] ;  /* 0x0000e800ff047b82 */ /* 0x000e260000000a00 */
[----:B--2---:R-:W-:-:S04]  /*00b0*/  IMAD R11, R10, UR5, -R9 ;  /* 0x000000050a0b7c24 */ /* 0x004fc8000f8e0a09 */
[----:B-1----:R-:W-:Y:S02]  /*00c0*/  IMAD.IADD R0, R11, 0x1, R2 ;  /* 0x000000010b007824 */ /* 0x002fe400078e0202 */
[----:B-----5:R-:W-:-:S04]  /*00d0*/  IMAD R10, R10, UR4, -R8 ;  /* 0x000000040a0a7c24 */ /* 0x020fc8000f8e0a08 */
[----:B----4-:R-:W-:Y:S01]  /*00e0*/  IMAD.IADD R7, R10, 0x1, R3 ;  /* 0x000000010a077824 */ /* 0x010fe200078e0203 */
[----:B0-----:R-:W-:-:S04]  /*00f0*/  ISETP.GE.AND P1, PT, R0, R5, PT ;  /* 0x000000050000720c */ /* 0x001fc80003f26270 */
[C---:B------:R-:W-:Y:S02]  /*0100*/  ISETP.GE.AND P0, PT, R7.reuse, R4, PT ;  /* 0x000000040700720c */ /* 0x040fe40003f06270 */
[C---:B------:R-:W-:Y:S01]  /*0110*/  ISETP.LT.OR P1, PT, R0.reuse, RZ, P1 ;  /* 0x000000ff0000720c */ /* 0x040fe20000f21670 */
[----:B------:R-:W-:Y:S01]  /*0120*/  IMAD R0, R0, R5, R7 ;  /* 0x0000000500007224 */ /* 0x000fe200078e0207 */
[----:B------:R-:W-:-:S04]  /*0130*/  ISETP.LT.OR P0, PT, R7, RZ, P0 ;  /* 0x000000ff0700720c */ /* 0x000fc80000701670 */
[----:B------:R-:W-:-:S13]  /*0140*/  PLOP3.LUT P0, PT, P1, P0, PT, 0xf8, 0x8f ;  /* 0x00000000008f781c */ /* 0x000fda0000f01f70 */
[----:B------:R-:W0:Y:S08]  /*0150*/  @!P0 LDC.64 R8, c[0x0][0x390] ;  /* 0x0000e400ff088b82 */ /* 0x000e300000000a00 */
[----:B------:R-:W1:Y:S01]  /*0160*/  @!P0 LDC.64 R14, c[0x0][0x388] ;  /* 0x0000e200ff0e8b82 */ /* 0x000e620000000a00 */
[----:B0-----:R-:W-:-:S05]  /*0170*/  @!P0 IMAD.WIDE R8, R0, 0x4, R8 ;  /* 0x0000000400088825 */ /* 0x001fca00078e0208 */
[----:B---3--:R0:W2:Y:S01]  /*0180*/  @!P0 LDG.E R18, desc[UR8][R8.64] ;  /* 0x0000000808128981 */ /* 0x0080a2000c1e1900 */
[----:B-1----:R-:W-:-:S06]  /*0190*/  @!P0 IMAD.WIDE R14, R0, 0x4, R14 ;  /* 0x00000004000e8825 */ /* 0x002fcc00078e020e */
[----:B------:R1:W3:Y:S01]  /*01a0*/  @!P0 LDG.E R15, desc[UR8][R14.64] ;  /* 0x000000080e0f8981 */ /* 0x0002e2000c1e1900 */
[----:B------:R-:W4:Y:S01]  /*01b0*/  S2UR UR6, SR_CgaCtaId ;  /* 0x00000000000679c3 */ /* 0x000f220000008800 */
[----:B------:R-:W-:Y:S02]  /*01c0*/  UMOV UR4, 0x400 ;  /* 0x0000040000047882 */ /* 0x000fe40000000000 */
[----:B------:R-:W-:Y:S02]  /*01d0*/  UIADD3 UR5, UPT, UPT, UR4, 0x400, URZ ;  /* 0x0000040004057890 */ /* 0x000fe4000fffe0ff */
[----:B----4-:R-:W-:Y:S02]  /*01e0*/  ULEA UR7, UR6, UR4, 0x18 ;  /* 0x0000000406077291 */ /* 0x010fe4000f8ec0ff */
[----:B------:R-:W-:-:S04]  /*01f0*/  ULEA UR5, UR6, UR5, 0x18 ;  /* 0x0000000506057291 */ /* 0x000fc8000f8ec0ff */
[C---:B------:R-:W-:Y:S02]  /*0200*/  LEA R12, R2.reuse, UR7, 0x6 ;  /* 0x00000007020c7c11 */ /* 0x040fe4000f8e30ff */
[----:B------:R-:W-:-:S03]  /*0210*/  LEA R16, R2, UR5, 0x6 ;  /* 0x0000000502107c11 */ /* 0x000fc6000f8e30ff */
[C---:B------:R-:W-:Y:S02]  /*0220*/  IMAD R7, R3.reuse, 0x4, R12 ;  /* 0x0000000403077824 */ /* 0x040fe400078e020c */
[----:B0-----:R-:W-:Y:S01]  /*0230*/  IMAD R8, R3, 0x4, R16 ;  /* 0x0000000403087824 */ /* 0x001fe200078e0210 */
[----:B------:R-:W-:Y:S01]  /*0240*/  LOP3.LUT R16, RZ, R11, RZ, 0x33, !PT ;  /* 0x0000000bff107212 */ /* 0x000fe200078e33ff */
[----:B-1----:R-:W-:Y:S01]  /*0250*/  VIADD R14, R11, 0xf ;  /* 0x0000000f0b0e7836 */ /* 0x002fe20000000000 */
[----:B------:R-:W-:Y:S01]  /*0260*/  UIADD3 UR4, UPT, UPT, UR4, 0x800, URZ ;  /* 0x0000080004047890 */ /* 0x000fe2000fffe0ff */
[--C-:B------:R-:W-:Y:S01]  /*0270*/  IMAD.MOV R20, RZ, RZ, -R11.reuse ;  /* 0x000000ffff147224 */ /* 0x100fe200078e0a0b */
[----:B------:R-:W-:Y:S01]  /*0280*/  SHF.R.S32.HI R9, RZ, 0x1f, R11 ;  /* 0x0000001fff097819 */ /* 0x000fe2000001140b */
[----:B------:R-:W-:Y:S01]  /*0290*/  VIADD R13, R10, 0xf ;  /* 0x0000000f0a0d7836 */ /* 0x000fe20000000000 */
[----:B------:R-:W-:Y:S01]  /*02a0*/  ULEA UR4, UR6, UR4, 0x18 ;  /* 0x0000000406047291 */ /* 0x000fe2000f8ec0ff */
[----:B------:R-:W-:Y:S01]  /*02b0*/  IMAD.IADD R11, R16, 0x1, R5 ;  /* 0x00000001100b7824 */ /* 0x000fe200078e0205 */
[----:B------:R-:W-:Y:S01]  /*02c0*/  UISETP.GE.AND UP0, UPT, UR10, 0x1, UPT ;  /* 0x000000010a00788c */ /* 0x000fe2000bf06270 */
[----:B------:R-:W-:Y:S01]  /*02d0*/  IMAD.MOV R17, RZ, RZ, -R10 ;  /* 0x000000ffff117224 */ /* 0x000fe200078e0a0a */
[----:B------:R-:W-:-:S02]  /*02e0*/  ISETP.GE.AND P1, PT, R13, R4, PT ;  /* 0x000000040d00720c */ /* 0x000fc40003f26270 */
[----:B------:R-:W-:Y:S01]  /*02f0*/  LOP3.LUT R9, R9, R20, RZ, 0xc0, !PT ;  /* 0x0000001409097212 */ /* 0x000fe200078ec0ff */
[----:B--2---:R0:W-:Y:S04]  /*0300*/  @!P0 STS [R7], R18 ;  /* 0x0000001207008388 */ /* 0x0041e80000000800 */
[----:B---3--:R0:W-:Y:S01]  /*0310*/  @!P0 STS [R8], R15 ;  /* 0x0000000f08008388 */ /* 0x0081e20000000800 */
[----:B------:R-:W-:Y:S01]  /*0320*/  BAR.SYNC.DEFER_BLOCKING 0x0 ;  /* 0x0000000000007b1d */ /* 0x000fe20000010000 */
[----:B------:R-:W-:Y:S02]  /*0330*/  ISETP.GE.AND P0, PT, R14, R5, PT ;  /* 0x000000050e00720c */ /* 0x000fe40003f06270 */
[----:B------:R-:W-:Y:S02]  /*0340*/  LOP3.LUT R5, RZ, R10, RZ, 0x33, !PT ;  /* 0x0000000aff057212 */ /* 0x000fe400078e33ff */
[----:B------:R-:W-:-:S02]  /*0350*/  SHF.R.S32.HI R10, RZ, 0x1f, R10 ;  /* 0x0000001fff0a7819 */ /* 0x000fc4000001140a */
[----:B------:R-:W-:Y:S01]  /*0360*/  LEA R14, R2, UR4, 0x6 ;  /* 0x00000004020e7c11 */ /* 0x000fe2000f8e30ff */
[----:B------:R-:W-:Y:S01]  /*0370*/  IMAD.IADD R13, R5, 0x1, R4 ;  /* 0x00000001050d7824 */ /* 0x000fe200078e0204 */
[----:B------:R-:W-:Y:S02]  /*0380*/  LOP3.LUT R4, R10, R17, RZ, 0xc0, !PT ;  /* 0x000000110a047212 */ /* 0x000fe400078ec0ff */
[----:B------:R-:W-:Y:S01]  /*0390*/  SEL R11, R11, 0xf, P0 ;  /* 0x0000000f0b0b7807 */ /* 0x000fe20000000000 */
[----:B------:R-:W-:Y:S01]  /*03a0*/  IMAD R5, R3, 0x4, R14 ;  /* 0x0000000403057824 */ /* 0x000fe200078e020e */
[----:B------:R-:W-:Y:S01]  /*03b0*/  SEL R10, R13, 0xf, P1 ;  /* 0x0000000f0d0a7807 */ /* 0x000fe20000800000 */
[----:B0-----:R-:W-:Y:S06]  /*03c0*/  BRA.U !UP0, `(.L_x_0) ;  /* 0x0000000108e07547 */ /* 0x001fec000b800000 */
[C---:B------:R-:W-:Y:S01]  /*03d0*/  VIADDMNMX R14, R2.reuse, 0x1, R11, PT ;  /* 0x00000001020e7846 */ /* 0x040fe2000380010b */
[----:B------:R-:W0:Y:S01]  /*03e0*/  LDCU.128 UR12, c[0x0][0x3b0] ;  /* 0x00007600ff0c77ac */ /* 0x000e220008000c00 */
[----:B------:R-:W-:Y:S02]  /*03f0*/  VIADDMNMX R15, R2, 0xffffffff, R9, !PT ;  /* 0xffffffff020f7846 */ /* 0x000fe40007800109 */
[C---:B------:R-:W-:Y:S01]  /*0400*/  VIADDMNMX R13, R3.reuse, 0x1, R10, PT ;  /* 0x00000001030d7846 */ /* 0x040fe2000380010a */
[----:B------:R-:W-:Y:S01]  /*0410*/  UMOV UR4, 0xffffffff ;  /* 0xffffffff00047882 */ /* 0x000fe20000000000 */
[----:B------:R-:W-:Y:S01]  /*0420*/  VIADDMNMX R17, R3, 0xffffffff, R4, !PT ;  /* 0xffffffff03117846 */ /* 0x000fe20007800104 */
[----:B------:R-:W-:Y:S01]  /*0430*/  UMOV UR5, 0x1 ;  /* 0x0000000100057882 */ /* 0x000fe20000000000 */
[----:B------:R-:W-:Y:S01]  /*0440*/  LEA R14, R14, UR7, 0x6 ;  /* 0x000000070e0e7c11 */ /* 0x000fe2000f8e30ff */
[--C-:B------:R-:W-:Y:S01]  /*0450*/  IMAD R13, R13, 0x4, R12.reuse ;  /* 0x000000040d0d7824 */ /* 0x100fe200078e020c */
[----:B------:R-:W-:Y:S01]  /*0460*/  LEA R16, R15, UR7, 0x6 ;  /* 0x000000070f107c11 */ /* 0x000fe2000f8e30ff */
[----:B------:R-:W-:-:S02]  /*0470*/  IMAD R12, R17, 0x4, R12 ;  /* 0x00000004110c7824 */ /* 0x000fc400078e020c */
[C---:B------:R-:W-:Y:S02]  /*0480*/  IMAD R14, R3.reuse, 0x4, R14 ;  /* 0x00000004030e7824 */ /* 0x040fe400078e020e */
[----:B------:R-:W-:-:S07]  /*0490*/  IMAD R15, R3, 0x4, R16 ;  /* 0x00000004030f7824 */ /* 0x000fce00078e0210 */
.L_x_3:
[----:B------:R-:W-:Y:S01]  /*04a0*/  UIADD3 UR7, UPT, UPT, UR4, 0xf, URZ ;  /* 0x0000000f04077890 */ /* 0x000fe2000fffe0ff */
[----:B------:R-:W-:Y:S01]  /*04b0*/  BSSY.RECONVERGENT B0, `(.L_x_1) ;  /* 0x000001f000007945 */ /* 0x000fe20003800200 */
[----:B------:R-:W-:-:S04]  /*04c0*/  UIADD3 UR6, UPT, UPT, UR5, -0x1, URZ ;  /* 0xffffffff05067890 */ /* 0x000fc8000fffe0ff */
[----:B------:R-:W-:-:S04]  /*04d0*/  ISETP.GT.AND P0, PT, R3, UR7, PT ;  /* 0x0000000703007c0c */ /* 0x000fc8000bf04270 */
[----:B------:R-:W-:Y:S02]  /*04e0*/  ISETP.LE.U32.OR P1, PT, R3, UR6, P0 ;  /* 0x0000000603007c0c */ /* 0x000fe40008723470 */
[----:B------:R-:W-:-:S11]  /*04f0*/  PLOP3.LUT P0, PT, PT, PT, PT, 0x80, 0x8 ;  /* 0x000000000008781c */ /* 0x000fd60003f0f070 */
[----:B-1----:R-:W-:Y:S05]  /*0500*/  @P1 BRA `(.L_x_2) ;  /* 0x0000000000641947 */ /* 0x002fea0003800000 */
[----:B------:R-:W-:-:S04]  /*0510*/  ISETP.GT.AND P1, PT, R2, UR7, PT ;  /* 0x0000000702007c0c */ /* 0x000fc8000bf24270 */
[----:B------:R-:W-:-:S04]  /*0520*/  ISETP.LE.U32.OR P1, PT, R2, UR6, P1 ;  /* 0x0000000602007c0c */ /* 0x000fc80008f23470 */
[----:B------:R-:W-:-:S04]  /*0530*/  ISETP.LT.OR P1, PT, R3, R4, P1 ;  /* 0x000000040300720c */ /* 0x000fc80000f21670 */
[----:B------:R-:W-:-:S04]  /*0540*/  ISETP.GT.OR P1, PT, R3, R10, P1 ;  /* 0x0000000a0300720c */ /* 0x000fc80000f24670 */
[----:B------:R-:W-:-:S04]  /*0550*/  ISETP.LT.OR P1, PT, R2, R9, P1 ;  /* 0x000000090200720c */ /* 0x000fc80000f21670 */
[----:B------:R-:W-:-:S13]  /*0560*/  ISETP.GT.OR P1, PT, R2, R11, P1 ;  /* 0x0000000b0200720c */ /* 0x000fda0000f24670 */
[----:B------:R-:W-:Y:S05]  /*0570*/  @P1 BRA `(.L_x_2) ;  /* 0x0000000000481947 */ /* 0x000fea0003800000 */
[----:B------:R-:W-:Y:S01]  /*0580*/  LDS R18, [R14] ;  /* 0x000000000e127984 */ /* 0x000fe20000000800 */
[----:B------:R-:W-:-:S03]  /*0590*/  PLOP3.LUT P0, PT, PT, PT, PT, 0x8, 0x80 ;  /* 0x000000000080781c */ /* 0x000fc60003f0e170 */
[----:B------:R-:W1:Y:S04]  /*05a0*/  LDS R19, [R15] ;  /* 0x000000000f137984 */ /* 0x000e680000000800 */
[----:B------:R-:W2:Y:S04]  /*05b0*/  LDS R16, [R7] ;  /* 0x0000000007107984 */ /* 0x000ea80000000800 */
[----:B------:R-:W-:Y:S04]  /*05c0*/  LDS R20, [R13] ;  /* 0x000000000d147984 */ /* 0x000fe80000000800 */
[----:B------:R-:W3:Y:S04]  /*05d0*/  LDS R21, [R12] ;  /* 0x000000000c157984 */ /* 0x000ee80000000800 */
[----:B------:R-:W0:Y:S01]  /*05e0*/  LDS R17, [R8] ;  /* 0x0000000008117984 */ /* 0x000e220000000800 */
[----:B-1----:R-:W-:Y:S01]  /*05f0*/  FADD R18, R18, R19 ;  /* 0x0000001312127221 */ /* 0x002fe20000000000 */
[----:B--2---:R-:W-:-:S04]  /*0600*/  FADD R19, R16, R16 ;  /* 0x0000001010137221 */ /* 0x004fc80000000000 */
[----:B------:R-:W-:Y:S01]  /*0610*/  FADD R18, R18, -R19 ;  /* 0x8000001312127221 */ /* 0x000fe20000000000 */
[----:B---3--:R-:W-:-:S04]  /*0620*/  FADD R20, R20, R21 ;  /* 0x0000001514147221 */ /* 0x008fc80000000000 */
[----:B------:R-:W-:Y:S01]  /*0630*/  FADD R20, -R19, R20 ;  /* 0x0000001413147221 */ /* 0x000fe20000000100 */
[----:B0-----:R-:W-:Y:S01]  /*0640*/  FFMA R17, R18, UR13, R17 ;  /* 0x0000000d12117c23 */ /* 0x001fe20008000011 */
[----:B------:R-:W-:-:S03]  /*0650*/  FADD R18, -R16, 80 ;  /* 0x42a0000010127421 */ /* 0x000fc60000000100 */
[----:B------:R-:W-:-:S04]  /*0660*/  FFMA R17, R20, UR12, R17 ;  /* 0x0000000c14117c23 */ /* 0x000fc80008000011 */
[----:B------:R-:W-:-:S04]  /*0670*/  FFMA R17, R18, UR14, R17 ;  /* 0x0000000e12117c23 */ /* 0x000fc80008000011 */
[----:B------:R-:W-:-:S05]  /*0680*/  FFMA R16, R17, UR15, R16 ;  /* 0x0000000f11107c23 */ /* 0x000fca0008000010 */
[----:B------:R1:W-:Y:S02]  /*0690*/  STS [R5], R16 ;  /* 0x0000001005007388 */ /* 0x0003e40000000800 */
.L_x_2:
[----:B0-----:R-:W-:Y:S05]  /*06a0*/  BSYNC.RECONVERGENT B0 ;  /* 0x0000000000007941 */ /* 0x001fea0003800200 */
.L_x_1:
[----:B------:R-:W-:Y:S01]  /*06b0*/  VIADD R6, R6, 0x1 ;  /* 0x0000000106067836 */ /* 0x000fe20000000000 */
[----:B------:R-:W-:Y:S04]  /*06c0*/  BAR.SYNC.DEFER_BLOCKING 0x0 ;  /* 0x0000000000007b1d */ /* 0x000fe80000010000 */
[----:B------:R-:W-:-:S13]  /*06d0*/  ISETP.NE.AND P1, PT, R6, RZ, PT ;  /* 0x000000ff0600720c */ /* 0x000fda0003f25270 */
[----:B------:R-:W-:Y:S05]  /*06e0*/  @!P1 BRA `(.L_x_0) ;  /* 0x0000000000189947 */ /* 0x000fea0003800000 */
[----:B-1----:R-:W0:Y:S01]  /*06f0*/  @!P0 LDS R16, [R5] ;  /* 0x0000000005108984 */ /* 0x002e220000000800 */
[----:B------:R-:W-:Y:S02]  /*0700*/  UIADD3 UR4, UPT, UPT, UR4, -0x1, URZ ;  /* 0xffffffff04047890 */ /* 0x000fe4000fffe0ff */
[----:B------:R-:W-:Y:S01]  /*0710*/  UIADD3 UR5, UPT, UPT, UR5, 0x1, URZ ;  /* 0x0000000105057890 */ /* 0x000fe2000fffe0ff */
[----:B0-----:R1:W-:Y:S01]  /*0720*/  @!P0 STS [R7], R16 ;  /* 0x0000001007008388 */ /* 0x0013e20000000800 */
[----:B------:R-:W-:Y:S06]  /*0730*/  BAR.SYNC.DEFER_BLOCKING 0x0 ;  /* 0x0000000000007b1d */ /* 0x000fec0000010000 */
[----:B------:R-:W-:Y:S05]  /*0740*/  BRA `(.L_x_3) ;  /* 0xfffffffc00547947 */ /* 0x000fea000383ffff */
.L_x_0:
[----:B------:R-:W-:Y:S05]  /*0750*/  @P0 EXIT ;  /* 0x000000000000094d */ /* 0x000fea0003800000 */
[----:B-1----:R-:W0:Y:S01]  /*0760*/  LDS R5, [R5] ;  /* 0x0000000005057984 */ /* 0x002e220000000800 */
[----:B------:R-:W1:Y:S02]  /*0770*/  LDC.64 R2, c[0x0][0x398] ;  /* 0x0000e600ff027b82 */ /* 0x000e640000000a00 */
[----:B-1----:R-:W-:-:S05]  /*0780*/  IMAD.WIDE R2, R0, 0x4, R2 ;  /* 0x0000000400027825 */ /* 0x002fca00078e0202 */
[----:B0-----:R-:W-:Y:S01]  /*0790*/  STG.E desc[UR8][R2.64], R5 ;  /* 0x0000000502007986 */ /* 0x001fe2000c101908 */
[----:B------:R-:W-:Y:S05]  /*07a0*/  EXIT ;  /* 0x000000000000794d */ /* 0x000fea0003800000 */
.L_x_4:
[----:B------:R-:W-:-:S00]  /*07b0*/  BRA `(.L_x_4) ;  /* 0xfffffffc00fc7947 */ /* 0x000fc0000383ffff */
[----:B------:R-:W-:-:S00]  /*07c0*/  NOP ;  /* 0x0000000000007918 */ /* 0x000fc00000000000 */
        /* <DEDUP_REMOVED lines=11> */
.L_x_5:


//--------------------- .nv.shared._Z14calculate_tempiPfS_S_iiiiffff --------------------------
	.section	.nv.shared._Z14calculate_tempiPfS_S_iiiiffff,"aw",@nobits
	.sectionflags	@""
	.align	4
.nv.shared._Z14calculate_tempiPfS_S_iiiiffff:
	.zero		4096


//--------------------- .nv.shared.reserved.0     --------------------------
	.section	.nv.shared.reserved.0,"aw",@nobits
	.weak		__nv_reservedSMEM_offset_0_alias
	.size		__nv_reservedSMEM_offset_0_alias, 0, 64
	.other		__nv_reservedSMEM_offset_0_alias,@"STO_CUDA_RESERVED_SHARED STV_DEFAULT"
__nv_reservedSMEM_offset_0_alias:
	.zero		0
	.zero		64


//--------------------- .nv.constant0._Z14calculate_tempiPfS_S_iiiiffff --------------------------
	.section	.nv.constant0._Z14calculate_tempiPfS_S_iiiiffff,"a",@progbits
	.sectionflags	@""
	.align	4
.nv.constant0._Z14calculate_tempiPfS_S_iiiiffff:
	.zero		960


//--------------------- SYMBOLS --------------------------

	.type		.nv.reservedSmem.offset0,@object
	.size		.nv.reservedSmem.offset0,0x4
	.type		.nv.reservedSmem.cap,@object
	.size		.nv.reservedSmem.cap,0x4
